//
// Generated by NVIDIA NVVM Compiler
//
// Compiler Build ID: CL-36424714
// Cuda compilation tools, release 13.0, V13.0.88
// Based on NVVM 20.0.0
//

.version 9.0
.target sm_100
.address_size 64

	// .globl	_Z9MatEleMulPfS_S_ii

.visible .entry _Z9MatEleMulPfS_S_ii(
	.param .u64 .ptr .align 1 _Z9MatEleMulPfS_S_ii_param_0,
	.param .u64 .ptr .align 1 _Z9MatEleMulPfS_S_ii_param_1,
	.param .u64 .ptr .align 1 _Z9MatEleMulPfS_S_ii_param_2,
	.param .u32 _Z9MatEleMulPfS_S_ii_param_3,
	.param .u32 _Z9MatEleMulPfS_S_ii_param_4
)
{
	.reg .pred 	%p<4>;
	.reg .b32 	%r<14>;
	.reg .b32 	%f<4>;
	.reg .b64 	%rd<11>;

	ld.param.u64 	%rd1, [_Z9MatEleMulPfS_S_ii_param_0];
	ld.param.u64 	%rd2, [_Z9MatEleMulPfS_S_ii_param_1];
	ld.param.u64 	%rd3, [_Z9MatEleMulPfS_S_ii_param_2];
	ld.param.u32 	%r3, [_Z9MatEleMulPfS_S_ii_param_3];
	ld.param.u32 	%r4, [_Z9MatEleMulPfS_S_ii_param_4];
	mov.u32 	%r6, %tid.x;
	mov.u32 	%r7, %ntid.x;
	mov.u32 	%r8, %ctaid.x;
	mad.lo.s32 	%r1, %r7, %r8, %r6;
	mov.u32 	%r9, %tid.y;
	mov.u32 	%r10, %ntid.y;
	mov.u32 	%r11, %ctaid.y;
	mad.lo.s32 	%r12, %r10, %r11, %r9;
	setp.ge.s32 	%p1, %r1, %r3;
	setp.ge.s32 	%p2, %r12, %r4;
	or.pred  	%p3, %p1, %p2;
	@%p3 bra 	$L__BB0_2;
	cvta.to.global.u64 	%rd4, %rd1;
	cvta.to.global.u64 	%rd5, %rd2;
	cvta.to.global.u64 	%rd6, %rd3;
	mad.lo.s32 	%r13, %r3, %r12, %r1;
	mul.wide.s32 	%rd7, %r13, 4;
	add.s64 	%rd8, %rd4, %rd7;
	ld.global.f32 	%f1, [%rd8];
	add.s64 	%rd9, %rd5, %rd7;
	ld.global.f32 	%f2, [%rd9];
	mul.f32 	%f3, %f1, %f2;
	add.s64 	%rd10, %rd6, %rd7;
	st.global.f32 	[%rd10], %f3;
$L__BB0_2:
	ret;

}
	// .globl	_Z9MatEleAddPfS_S_ii
.visible .entry _Z9MatEleAddPfS_S_ii(
	.param .u64 .ptr .align 1 _Z9MatEleAddPfS_S_ii_param_0,
	.param .u64 .ptr .align 1 _Z9MatEleAddPfS_S_ii_param_1,
	.param .u64 .ptr .align 1 _Z9MatEleAddPfS_S_ii_param_2,
	.param .u32 _Z9MatEleAddPfS_S_ii_param_3,
	.param .u32 _Z9MatEleAddPfS_S_ii_param_4
)
{
	.reg .pred 	%p<4>;
	.reg .b32 	%r<14>;
	.reg .b32 	%f<4>;
	.reg .b64 	%rd<11>;

	ld.param.u64 	%rd1, [_Z9MatEleAddPfS_S_ii_param_0];
	ld.param.u64 	%rd2, [_Z9MatEleAddPfS_S_ii_param_1];
	ld.param.u64 	%rd3, [_Z9MatEleAddPfS_S_ii_param_2];
	ld.param.u32 	%r3, [_Z9MatEleAddPfS_S_ii_param_3];
	ld.param.u32 	%r4, [_Z9MatEleAddPfS_S_ii_param_4];
	mov.u32 	%r6, %tid.x;
	mov.u32 	%r7, %ntid.x;
	mov.u32 	%r8, %ctaid.x;
	mad.lo.s32 	%r1, %r7, %r8, %r6;
	mov.u32 	%r9, %tid.y;
	mov.u32 	%r10, %ntid.y;
	mov.u32 	%r11, %ctaid.y;
	mad.lo.s32 	%r12, %r10, %r11, %r9;
	setp.ge.s32 	%p1, %r1, %r3;
	setp.ge.s32 	%p2, %r12, %r4;
	or.pred  	%p3, %p1, %p2;
	@%p3 bra 	$L__BB1_2;
	cvta.to.global.u64 	%rd4, %rd1;
	cvta.to.global.u64 	%rd5, %rd2;
	cvta.to.global.u64 	%rd6, %rd3;
	mad.lo.s32 	%r13, %r3, %r12, %r1;
	mul.wide.s32 	%rd7, %r13, 4;
	add.s64 	%rd8, %rd4, %rd7;
	ld.global.f32 	%f1, [%rd8];
	add.s64 	%rd9, %rd5, %rd7;
	ld.global.f32 	%f2, [%rd9];
	add.f32 	%f3, %f1, %f2;
	add.s64 	%rd10, %rd6, %rd7;
	st.global.f32 	[%rd10], %f3;
$L__BB1_2:
	ret;

}


// ===== COMPILED SASS (sm_100) =====

	.target	sm_100

	.elftype	@"ET_EXEC"


//--------------------- .note.nv.tkinfo           --------------------------
	.section	.note.nv.tkinfo,"",@"SHT_NOTE"
	.sectionflags	@"SHF_NOTE_NV_TKINFO"
	.tkinfo
        /*0018*/ 	.word	0x00000002
        /*0030*/ 	.string	""
        /*0030*/ 	.string	"ptxas"
        /*0030*/ 	.string	"Cuda compilation tools, release 13.0, V13.0.88"
        /*0030*/ 	.string	"Build cuda_13.0.r13.0/compiler.36424714_0"
        /*0030*/ 	.string	"-arch sm_100 -m 64 "



//--------------------- .note.nv.cuinfo           --------------------------
	.section	.note.nv.cuinfo,"",@"SHT_NOTE"
	.sectionflags	@"SHF_NOTE_NV_CUINFO"
        /*0018*/ 	.short	0x0002
        /*001a*/ 	.short	0x0064
        /*001c*/ 	.short	0x0082
	.zero		2


//--------------------- .nv.info                  --------------------------
	.section	.nv.info,"",@"SHT_CUDA_INFO"
	.align	4


	//----- nvinfo : EIATTR_REGCOUNT
	.align		4
        /*0000*/ 	.byte	0x04, 0x2f
        /*0002*/ 	.short	(.L_1 - .L_0)
	.align		4
.L_0:
        /*0004*/ 	.word	index@(_Z9MatEleMulPfS_S_ii)
        /*0008*/ 	.word	0x0000000c


	//----- nvinfo : EIATTR_FRAME_SIZE
	.align		4
.L_1:
        /*000c*/ 	.byte	0x04, 0x11
        /*000e*/ 	.short	(.L_3 - .L_2)
	.align		4
.L_2:
        /*0010*/ 	.word	index@(_Z9MatEleMulPfS_S_ii)
        /*0014*/ 	.word	0x00000000


	//----- nvinfo : EIATTR_REGCOUNT
	.align		4
.L_3:
        /*0018*/ 	.byte	0x04, 0x2f
        /*001a*/ 	.short	(.L_5 - .L_4)
	.align		4
.L_4:
        /*001c*/ 	.word	index@(_Z9MatEleAddPfS_S_ii)
        /*0020*/ 	.word	0x0000000c


	//----- nvinfo : EIATTR_FRAME_SIZE
	.align		4
.L_5:
        /*0024*/ 	.byte	0x04, 0x11
        /*0026*/ 	.short	(.L_7 - .L_6)
	.align		4
.L_6:
        /*0028*/ 	.word	index@(_Z9MatEleAddPfS_S_ii)
        /*002c*/ 	.word	0x00000000


	//----- nvinfo : EIATTR_MIN_STACK_SIZE
	.align		4
.L_7:
        /*0030*/ 	.byte	0x04, 0x12
        /*0032*/ 	.short	(.L_9 - .L_8)
	.align		4
.L_8:
        /*0034*/ 	.word	index@(_Z9MatEleAddPfS_S_ii)
        /*0038*/ 	.word	0x00000000


	//----- nvinfo : EIATTR_MIN_STACK_SIZE
	.align		4
.L_9:
        /*003c*/ 	.byte	0x04, 0x12
        /*003e*/ 	.short	(.L_11 - .L_10)
	.align		4
.L_10:
        /*0040*/ 	.word	index@(_Z9MatEleMulPfS_S_ii)
        /*0044*/ 	.word	0x00000000
.L_11:


//--------------------- .nv.compat                --------------------------
	.section	.nv.compat,"",@"SHT_CUDA_COMPAT_INFO"
	.align	4
        /*0000*/ 	.byte	0x02, 0x09, 0x00, 0x00, 0x02, 0x02, 0x01, 0x00, 0x02, 0x05, 0x05, 0x00, 0x03, 0x07, 0x01, 0x01
        /*0010*/ 	.byte	0x02, 0x03, 0x00, 0x00, 0x02, 0x06, 0x01, 0x00, 0x04, 0x0b, 0x08, 0x00, 0x09, 0x00, 0x00, 0x00
        /*0020*/ 	.byte	0x00, 0x00, 0x00, 0x00


//--------------------- .nv.info._Z9MatEleAddPfS_S_ii --------------------------
	.section	.nv.info._Z9MatEleAddPfS_S_ii,"",@"SHT_CUDA_INFO"
	.sectionflags	@""
	.align	4


	//----- nvinfo : EIATTR_CUDA_API_VERSION
	.align		4
        /*0000*/ 	.byte	0x04, 0x37
        /*0002*/ 	.short	(.L_13 - .L_12)
.L_12:
        /*0004*/ 	.word	0x00000082


	//----- nvinfo : EIATTR_KPARAM_INFO
	.align		4
.L_13:
        /*0008*/ 	.byte	0x04, 0x17
        /*000a*/ 	.short	(.L_15 - .L_14)
.L_14:
        /*000c*/ 	.word	0x00000000
        /*0010*/ 	.short	0x0004
        /*0012*/ 	.short	0x001c
        /*0014*/ 	.byte	0x00, 0xf0, 0x11, 0x00


	//----- nvinfo : EIATTR_KPARAM_INFO
	.align		4
.L_15:
        /*0018*/ 	.byte	0x04, 0x17
        /*001a*/ 	.short	(.L_17 - .L_16)
.L_16:
        /*001c*/ 	.word	0x00000000
        /*0020*/ 	.short	0x0003
        /*0022*/ 	.short	0x0018
        /*0024*/ 	.byte	0x00, 0xf0, 0x11, 0x00


	//----- nvinfo : EIATTR_KPARAM_INFO
	.align		4
.L_17:
        /*0028*/ 	.byte	0x04, 0x17
        /*002a*/ 	.short	(.L_19 - .L_18)
.L_18:
        /*002c*/ 	.word	0x00000000
        /*0030*/ 	.short	0x0002
        /*0032*/ 	.short	0x0010
        /*0034*/ 	.byte	0x00, 0xf5, 0x21, 0x00


	//----- nvinfo : EIATTR_KPARAM_INFO
	.align		4
.L_19:
        /*0038*/ 	.byte	0x04, 0x17
        /*003a*/ 	.short	(.L_21 - .L_20)
.L_20:
        /*003c*/ 	.word	0x00000000
        /*0040*/ 	.short	0x0001
        /*0042*/ 	.short	0x0008
        /*0044*/ 	.byte	0x00, 0xf5, 0x21, 0x00


	//----- nvinfo : EIATTR_KPARAM_INFO
	.align		4
.L_21:
        /*0048*/ 	.byte	0x04, 0x17
        /*004a*/ 	.short	(.L_23 - .L_22)
.L_22:
        /*004c*/ 	.word	0x00000000
        /*0050*/ 	.short	0x0000
        /*0052*/ 	.short	0x0000
        /*0054*/ 	.byte	0x00, 0xf5, 0x21, 0x00


	//----- nvinfo : EIATTR_SPARSE_MMA_MASK
	.align		4
.L_23:
        /*0058*/ 	.byte	0x03, 0x50
        /*005a*/ 	.short	0x0000


	//----- nvinfo : EIATTR_MAXREG_COUNT
	.align		4
        /*005c*/ 	.byte	0x03, 0x1b
        /*005e*/ 	.short	0x00ff


	//----- nvinfo : EIATTR_MERCURY_ISA_VERSION
	.align		4
        /*0060*/ 	.byte	0x03, 0x5f
        /*0062*/ 	.short	0x0101


	//----- nvinfo : EIATTR_VRC_CTA_INIT_COUNT
	.align		4
        /*0064*/ 	.byte	0x02, 0x4a
	.zero		1
	.zero		1


	//----- nvinfo : EIATTR_EXIT_INSTR_OFFSETS
	.align		4
        /*0068*/ 	.byte	0x04, 0x1c
        /*006a*/ 	.short	(.L_25 - .L_24)


	//   ....[0]....
.L_24:
        /*006c*/ 	.word	0x000000c0


	//   ....[1]....
        /*0070*/ 	.word	0x00000190


	//----- nvinfo : EIATTR_CBANK_PARAM_SIZE
	.align		4
.L_25:
        /*0074*/ 	.byte	0x03, 0x19
        /*0076*/ 	.short	0x0020


	//----- nvinfo : EIATTR_PARAM_CBANK
	.align		4
        /*0078*/ 	.byte	0x04, 0x0a
        /*007a*/ 	.short	(.L_27 - .L_26)
	.align		4
.L_26:
        /*007c*/ 	.word	index@(.nv.constant0._Z9MatEleAddPfS_S_ii)
        /*0080*/ 	.short	0x0380
        /*0082*/ 	.short	0x0020


	//----- nvinfo : EIATTR_SW_WAR
	.align		4
.L_27:
        /*0084*/ 	.byte	0x04, 0x36
        /*0086*/ 	.short	(.L_29 - .L_28)
.L_28:
        /*0088*/ 	.word	0x00000008
.L_29:


//--------------------- .nv.info._Z9MatEleMulPfS_S_ii --------------------------
	.section	.nv.info._Z9MatEleMulPfS_S_ii,"",@"SHT_CUDA_INFO"
	.sectionflags	@""
	.align	4


	//----- nvinfo : EIATTR_CUDA_API_VERSION
	.align		4
        /*0000*/ 	.byte	0x04, 0x37
        /*0002*/ 	.short	(.L_31 - .L_30)
.L_30:
        /*0004*/ 	.word	0x00000082


	//----- nvinfo : EIATTR_KPARAM_INFO
	.align		4
.L_31:
        /*0008*/ 	.byte	0x04, 0x17
        /*000a*/ 	.short	(.L_33 - .L_32)
.L_32:
        /*000c*/ 	.word	0x00000000
        /*0010*/ 	.short	0x0004
        /*0012*/ 	.short	0x001c
        /*0014*/ 	.byte	0x00, 0xf0, 0x11, 0x00


	//----- nvinfo : EIATTR_KPARAM_INFO
	.align		4
.L_33:
        /*0018*/ 	.byte	0x04, 0x17
        /*001a*/ 	.short	(.L_35 - .L_34)
.L_34:
        /*001c*/ 	.word	0x00000000
        /*0020*/ 	.short	0x0003
        /*0022*/ 	.short	0x0018
        /*0024*/ 	.byte	0x00, 0xf0, 0x11, 0x00


	//----- nvinfo : EIATTR_KPARAM_INFO
	.align		4
.L_35:
        /*0028*/ 	.byte	0x04, 0x17
        /*002a*/ 	.short	(.L_37 - .L_36)
.L_36:
        /*002c*/ 	.word	0x00000000
        /*0030*/ 	.short	0x0002
        /*0032*/ 	.short	0x0010
        /*0034*/ 	.byte	0x00, 0xf5, 0x21, 0x00


	//----- nvinfo : EIATTR_KPARAM_INFO
	.align		4
.L_37:
        /*0038*/ 	.byte	0x04, 0x17
        /*003a*/ 	.short	(.L_39 - .L_38)
.L_38:
        /*003c*/ 	.word	0x00000000
        /*0040*/ 	.short	0x0001
        /*0042*/ 	.short	0x0008
        /*0044*/ 	.byte	0x00, 0xf5, 0x21, 0x00


	//----- nvinfo : EIATTR_KPARAM_INFO
	.align		4
.L_39:
        /*0048*/ 	.byte	0x04, 0x17
        /*004a*/ 	.short	(.L_41 - .L_40)
.L_40:
        /*004c*/ 	.word	0x00000000
        /*0050*/ 	.short	0x0000
        /*0052*/ 	.short	0x0000
        /*0054*/ 	.byte	0x00, 0xf5, 0x21, 0x00


	//----- nvinfo : EIATTR_SPARSE_MMA_MASK
	.align		4
.L_41:
        /*0058*/ 	.byte	0x03, 0x50
        /*005a*/ 	.short	0x0000


	//----- nvinfo : EIATTR_MAXREG_COUNT
	.align		4
        /*005c*/ 	.byte	0x03, 0x1b
        /*005e*/ 	.short	0x00ff


	//----- nvinfo : EIATTR_MERCURY_ISA_VERSION
	.align		4
        /*0060*/ 	.byte	0x03, 0x5f
        /*0062*/ 	.short	0x0101


	//----- nvinfo : EIATTR_VRC_CTA_INIT_COUNT
	.align		4
        /*0064*/ 	.byte	0x02, 0x4a
	.zero		1
	.zero		1


	//----- nvinfo : EIATTR_EXIT_INSTR_OFFSETS
	.align		4
        /*0068*/ 	.byte	0x04, 0x1c
        /*006a*/ 	.short	(.L_43 - .L_42)


	//   ....[0]....
.L_42:
        /*006c*/ 	.word	0x000000c0


	//   ....[1]....
        /*0070*/ 	.word	0x00000190


	//----- nvinfo : EIATTR_CBANK_PARAM_SIZE
	.align		4
.L_43:
        /*0074*/ 	.byte	0x03, 0x19
        /*0076*/ 	.short	0x0020


	//----- nvinfo : EIATTR_PARAM_CBANK
	.align		4
        /*0078*/ 	.byte	0x04, 0x0a
        /*007a*/ 	.short	(.L_45 - .L_44)
	.align		4
.L_44:
        /*007c*/ 	.word	index@(.nv.constant0._Z9MatEleMulPfS_S_ii)
        /*0080*/ 	.short	0x0380
        /*0082*/ 	.short	0x0020


	//----- nvinfo : EIATTR_SW_WAR
	.align		4
.L_45:
        /*0084*/ 	.byte	0x04, 0x36
        /*0086*/ 	.short	(.L_47 - .L_46)
.L_46:
        /*0088*/ 	.word	0x00000008
.L_47:


//--------------------- .nv.callgraph             --------------------------
	.section	.nv.callgraph,"",@"SHT_CUDA_CALLGRAPH"
	.align	4
	.sectionentsize	8
	.align		4
        /*0000*/ 	.word	0x00000000
	.align		4
        /*0004*/ 	.word	0xffffffff
	.align		4
        /*0008*/ 	.word	0x00000000
	.align		4
        /*000c*/ 	.word	0xfffffffe
	.align		4
        /*0010*/ 	.word	0x00000000
	.align		4
        /*0014*/ 	.word	0xfffffffd
	.align		4
        /*0018*/ 	.word	0x00000000
	.align		4
        /*001c*/ 	.word	0xfffffffc


//--------------------- .text._Z9MatEleAddPfS_S_ii --------------------------
	.section	.text._Z9MatEleAddPfS_S_ii,"ax",@progbits
	.align	128
        .global         _Z9MatEleAddPfS_S_ii
        .type           _Z9MatEleAddPfS_S_ii,@function
        .size           _Z9MatEleAddPfS_S_ii,(.L_x_2 - _Z9MatEleAddPfS_S_ii)
        .other          _Z9MatEleAddPfS_S_ii,@"STO_CUDA_ENTRY STV_DEFAULT"
_Z9MatEleAddPfS_S_ii:
.text._Z9MatEleAddPfS_S_ii:
[----:B------:R-:W-:Y:S01]  /*0000*/  LDC R1, c[0x0][0x37c] ;  /* 0x0000df00ff017b82 */ /* 0x000fe20000000800 */
[----:B------:R-:W0:Y:S01]  /*0010*/  S2R R7, SR_TID.Y ;  /* 0x0000000000077919 */ /* 0x000e220000002200 */
[----:B------:R-:W1:Y:S01]  /*0020*/  LDCU UR4, c[0x0][0x360] ;  /* 0x00006c00ff0477ac */ /* 0x000e620008000800 */
[----:B------:R-:W0:Y:S01]  /*0030*/  S2R R2, SR_CTAID.Y ;  /* 0x0000000000027919 */ /* 0x000e220000002600 */
[----:B------:R-:W0:Y:S01]  /*0040*/  LDCU UR5, c[0x0][0x364] ;  /* 0x00006c80ff0577ac */ /* 0x000e220008000800 */
[----:B------:R-:W1:Y:S01]  /*0050*/  S2R R0, SR_TID.X ;  /* 0x0000000000007919 */ /* 0x000e620000002100 */
[----:B------:R-:W2:Y:S01]  /*0060*/  LDCU.64 UR6, c[0x0][0x398] ;  /* 0x00007300ff0677ac */ /* 0x000ea20008000a00 */
[----:B------:R-:W1:Y:S01]  /*0070*/  S2R R3, SR_CTAID.X ;  /* 0x0000000000037919 */ /* 0x000e620000002500 */
[----:B0-----:R-:W-:-:S05]  /*0080*/  IMAD R7, R2, UR5, R7 ;  /* 0x0000000502077c24 */ /* 0x001fca000f8e0207 */
[----:B--2---:R-:W-:Y:S01]  /*0090*/  ISETP.GE.AND P0, PT, R7, UR7, PT ;  /* 0x0000000707007c0c */ /* 0x004fe2000bf06270 */
[----:B-1----:R-:W-:-:S05]  /*00a0*/  IMAD R0, R3, UR4, R0 ;  /* 0x0000000403007c24 */ /* 0x002fca000f8e0200 */
[----:B------:R-:W-:-:S13]  /*00b0*/  ISETP.GE.OR P0, PT, R0, UR6, P0 ;  /* 0x0000000600007c0c */ /* 0x000fda0008706670 */
[----:B------:R-:W-:Y:S05]  /*00c0*/  @P0 EXIT ;  /* 0x000000000000094d */ /* 0x000fea0003800000 */
[----:B------:R-:W0:Y:S01]  /*00d0*/  LDC.64 R2, c[0x0][0x380] ;  /* 0x0000e000ff027b82 */ /* 0x000e220000000a00 */
[----:B------:R-:W1:Y:S01]  /*00e0*/  LDCU.64 UR4, c[0x0][0x358] ;  /* 0x00006b00ff0477ac */ /* 0x000e620008000a00 */
[----:B------:R-:W-:-:S06]  /*00f0*/  IMAD R9, R7, UR6, R0 ;  /* 0x0000000607097c24 */ /* 0x000fcc000f8e0200 */
[----:B------:R-:W2:Y:S08]  /*0100*/  LDC.64 R4, c[0x0][0x388] ;  /* 0x0000e200ff047b82 */ /* 0x000eb00000000a00 */
[----:B------:R-:W3:Y:S01]  /*0110*/  LDC.64 R6, c[0x0][0x390] ;  /* 0x0000e400ff067b82 */ /* 0x000ee20000000a00 */
[----:B0-----:R-:W-:-:S06]  /*0120*/  IMAD.WIDE R2, R9, 0x4, R2 ;  /* 0x0000000409027825 */ /* 0x001fcc00078e0202 */
[----:B-1----:R-:W4:Y:S01]  /*0130*/  LDG.E R2, desc[UR4][R2.64] ;  /* 0x0000000402027981 */ /* 0x002f22000c1e1900 */
[----:B--2---:R-:W-:-:S06]  /*0140*/  IMAD.WIDE R4, R9, 0x4, R4 ;  /* 0x0000000409047825 */ /* 0x004fcc00078e0204 */
[----:B------:R-:W4:Y:S01]  /*0150*/  LDG.E R5, desc[UR4][R4.64] ;  /* 0x0000000404057981 */ /* 0x000f22000c1e1900 */
[----:B---3--:R-:W-:-:S04]  /*0160*/  IMAD.WIDE R6, R9, 0x4, R6 ;  /* 0x0000000409067825 */ /* 0x008fc800078e0206 */
[----:B----4-:R-:W-:-:S05]  /*0170*/  FADD R9, R2, R5 ;  /* 0x0000000502097221 */ /* 0x010fca0000000000 */
[----:B------:R-:W-:Y:S01]  /*0180*/  STG.E desc[UR4][R6.64], R9 ;  /* 0x0000000906007986 */ /* 0x000fe2000c101904 */
[----:B------:R-:W-:Y:S05]  /*0190*/  EXIT ;  /* 0x000000000000794d */ /* 0x000fea0003800000 */
.L_x_0:
[----:B------:R-:W-:-:S00]  /*01a0*/  BRA `(.L_x_0) ;  /* 0xfffffffc00fc7947 */ /* 0x000fc0000383ffff */
[----:B------:R-:W-:-:S00]  /*01b0*/  NOP ;  /* 0x0000000000007918 */ /* 0x000fc00000000000 */
        /* <DEDUP_REMOVED lines=12> */
.L_x_2:


//--------------------- .text._Z9MatEleMulPfS_S_ii --------------------------
	.section	.text._Z9MatEleMulPfS_S_ii,"ax",@progbits
	.align	128
        .global         _Z9MatEleMulPfS_S_ii
        .type           _Z9MatEleMulPfS_S_ii,@function
        .size           _Z9MatEleMulPfS_S_ii,(.L_x_3 - _Z9MatEleMulPfS_S_ii)
        .other          _Z9MatEleMulPfS_S_ii,@"STO_CUDA_ENTRY STV_DEFAULT"
_Z9MatEleMulPfS_S_ii:
.text._Z9MatEleMulPfS_S_ii:
        /* <DEDUP_REMOVED lines=23> */
[----:B----4-:R-:W-:-:S05]  /*0170*/  FMUL R9, R2, R5 ;  /* 0x0000000502097220 */ /* 0x010fca0000400000 */
[----:B------:R-:W-:Y:S01]  /*0180*/  STG.E desc[UR4][R6.64], R9 ;  /* 0x0000000906007986 */ /* 0x000fe2000c101904 */
[----:B------:R-:W-:Y:S05]  /*0190*/  EXIT ;  /* 0x000000000000794d */ /* 0x000fea0003800000 */
.L_x_1:
        /* <DEDUP_REMOVED lines=14> */
.L_x_3:


//--------------------- .nv.shared.reserved.0     --------------------------
	.section	.nv.shared.reserved.0,"aw",@nobits
	.weak		__nv_reservedSMEM_offset_0_alias
	.size		__nv_reservedSMEM_offset_0_alias, 0, 64
	.other		__nv_reservedSMEM_offset_0_alias,@"STO_CUDA_RESERVED_SHARED STV_DEFAULT"
__nv_reservedSMEM_offset_0_alias:
	.zero		0
	.zero		64


//--------------------- .nv.constant0._Z9MatEleAddPfS_S_ii --------------------------
	.section	.nv.constant0._Z9MatEleAddPfS_S_ii,"a",@progbits
	.sectionflags	@""
	.align	4
.nv.constant0._Z9MatEleAddPfS_S_ii:
	.zero		928


//--------------------- .nv.constant0._Z9MatEleMulPfS_S_ii --------------------------
	.section	.nv.constant0._Z9MatEleMulPfS_S_ii,"a",@progbits
	.sectionflags	@""
	.align	4
.nv.constant0._Z9MatEleMulPfS_S_ii:
	.zero		928


//--------------------- SYMBOLS --------------------------

	.type		.nv.reservedSmem.offset0,@object
	.size		.nv.reservedSmem.offset0,0x4
